	.headerflags	@"EF_CUDA_TEXMODE_UNIFIED EF_CUDA_64BIT_ADDRESS EF_CUDA_ACCELERATORS EF_CUDA_SM90 EF_CUDA_VIRTUAL_SM(EF_CUDA_SM90)"
	.elftype	@"ET_EXEC"


//--------------------- .nv.info                  --------------------------
	.section	.nv.info,"",@"SHT_CUDA_INFO"
	.align	4


	//----- nvinfo : EIATTR_REGCOUNT
	.align		4
        /*0000*/ 	.byte	0x04, 0x2f
        /*0002*/ 	.short	(.L_1 - .L_0)
	.align		4
.L_0:
        /*0004*/ 	.word	index@(triton_poi_fused__unsafe_index_convolution_2)
        /*0008*/ 	.word	0x00000016


	//----- nvinfo : EIATTR_MIN_STACK_SIZE
	.align		4
.L_1:
        /*000c*/ 	.byte	0x04, 0x12
        /*000e*/ 	.short	(.L_3 - .L_2)
	.align		4
.L_2:
        /*0010*/ 	.word	index@(triton_poi_fused__unsafe_index_convolution_2)
        /*0014*/ 	.word	0x00000000


	//----- nvinfo : EIATTR_FRAME_SIZE
	.align		4
.L_3:
        /*0018*/ 	.byte	0x04, 0x11
        /*001a*/ 	.short	(.L_5 - .L_4)
	.align		4
.L_4:
        /*001c*/ 	.word	index@(triton_poi_fused__unsafe_index_convolution_2)
        /*0020*/ 	.word	0x00000000


	//----- nvinfo : EIATTR_MIN_STACK_SIZE
	.align		4
.L_5:
        /*0024*/ 	.byte	0x04, 0x12
        /*0026*/ 	.short	(.L_7 - .L_6)
	.align		4
.L_6:
        /*0028*/ 	.word	index@(triton_poi_fused__unsafe_index_convolution_2)
        /*002c*/ 	.word	0x00000000
.L_7:


//--------------------- .nv.info.triton_poi_fused__unsafe_index_convolution_2 --------------------------
	.section	.nv.info.triton_poi_fused__unsafe_index_convolution_2,"",@"SHT_CUDA_INFO"
	.sectionflags	@""
	.align	4


	//----- nvinfo : EIATTR_CUDA_API_VERSION
	.align		4
        /*0000*/ 	.byte	0x04, 0x37
        /*0002*/ 	.short	(.L_9 - .L_8)
.L_8:
        /*0004*/ 	.word	0x0000007c


	//----- nvinfo : EIATTR_KPARAM_INFO
	.align		4
.L_9:
        /*0008*/ 	.byte	0x04, 0x17
        /*000a*/ 	.short	(.L_11 - .L_10)
.L_10:
        /*000c*/ 	.word	0x00000000
        /*0010*/ 	.short	0x0005
        /*0012*/ 	.short	0x0028
        /*0014*/ 	.byte	0x00, 0xf0, 0x11, 0x00


	//----- nvinfo : EIATTR_KPARAM_INFO
	.align		4
.L_11:
        /*0018*/ 	.byte	0x04, 0x17
        /*001a*/ 	.short	(.L_13 - .L_12)
.L_12:
        /*001c*/ 	.word	0x00000000
        /*0020*/ 	.short	0x0004
        /*0022*/ 	.short	0x0020
        /*0024*/ 	.byte	0x00, 0xf4, 0x21, 0x00


	//----- nvinfo : EIATTR_KPARAM_INFO
	.align		4
.L_13:
        /*0028*/ 	.byte	0x04, 0x17
        /*002a*/ 	.short	(.L_15 - .L_14)
.L_14:
        /*002c*/ 	.word	0x00000000
        /*0030*/ 	.short	0x0003
        /*0032*/ 	.short	0x0018
        /*0034*/ 	.byte	0x00, 0xf4, 0x21, 0x00


	//----- nvinfo : EIATTR_KPARAM_INFO
	.align		4
.L_15:
        /*0038*/ 	.byte	0x04, 0x17
        /*003a*/ 	.short	(.L_17 - .L_16)
.L_16:
        /*003c*/ 	.word	0x00000000
        /*0040*/ 	.short	0x0002
        /*0042*/ 	.short	0x0010
        /*0044*/ 	.byte	0x00, 0xf4, 0x21, 0x00


	//----- nvinfo : EIATTR_KPARAM_INFO
	.align		4
.L_17:
        /*0048*/ 	.byte	0x04, 0x17
        /*004a*/ 	.short	(.L_19 - .L_18)
.L_18:
        /*004c*/ 	.word	0x00000000
        /*0050*/ 	.short	0x0001
        /*0052*/ 	.short	0x0008
        /*0054*/ 	.byte	0x00, 0xf4, 0x21, 0x00


	//----- nvinfo : EIATTR_KPARAM_INFO
	.align		4
.L_19:
        /*0058*/ 	.byte	0x04, 0x17
        /*005a*/ 	.short	(.L_21 - .L_20)
.L_20:
        /*005c*/ 	.word	0x00000000
        /*0060*/ 	.short	0x0000
        /*0062*/ 	.short	0x0000
        /*0064*/ 	.byte	0x00, 0xf4, 0x21, 0x00


	//----- nvinfo : EIATTR_SPARSE_MMA_MASK
	.align		4
.L_21:
        /*0068*/ 	.byte	0x03, 0x50
        /*006a*/ 	.short	0x0000


	//----- nvinfo : EIATTR_MAXREG_COUNT
	.align		4
        /*006c*/ 	.byte	0x03, 0x1b
        /*006e*/ 	.short	0x00ff


	//----- nvinfo : EIATTR_EXIT_INSTR_OFFSETS
	.align		4
        /*0070*/ 	.byte	0x04, 0x1c
        /*0072*/ 	.short	(.L_23 - .L_22)


	//   ....[0]....
.L_22:
        /*0074*/ 	.word	0x000005c0


	//----- nvinfo : EIATTR_REQNTID
	.align		4
.L_23:
        /*0078*/ 	.byte	0x04, 0x10
        /*007a*/ 	.short	(.L_25 - .L_24)
.L_24:
        /*007c*/ 	.word	0x00000100
        /*0080*/ 	.word	0x00000001
        /*0084*/ 	.word	0x00000001


	//----- nvinfo : EIATTR_CBANK_PARAM_SIZE
	.align		4
.L_25:
        /*0088*/ 	.byte	0x03, 0x19
        /*008a*/ 	.short	0x002c


	//----- nvinfo : EIATTR_PARAM_CBANK
	.align		4
        /*008c*/ 	.byte	0x04, 0x0a
        /*008e*/ 	.short	(.L_27 - .L_26)
	.align		4
.L_26:
        /*0090*/ 	.word	index@(.nv.constant0.triton_poi_fused__unsafe_index_convolution_2)
        /*0094*/ 	.short	0x0210
        /*0096*/ 	.short	0x002c


	//----- nvinfo : EIATTR_SW_WAR
	.align		4
.L_27:
        /*0098*/ 	.byte	0x04, 0x36
        /*009a*/ 	.short	(.L_29 - .L_28)
.L_28:
        /*009c*/ 	.word	0x00000008
.L_29:


//--------------------- .nv.callgraph             --------------------------
	.section	.nv.callgraph,"",@"SHT_CUDA_CALLGRAPH"
	.align	4
	.sectionentsize	8
	.align		4
        /*0000*/ 	.word	0x00000000
	.align		4
        /*0004*/ 	.word	0xffffffff
	.align		4
        /*0008*/ 	.word	0x00000000
	.align		4
        /*000c*/ 	.word	0xfffffffe
	.align		4
        /*0010*/ 	.word	0x00000000
	.align		4
        /*0014*/ 	.word	0xfffffffd
	.align		4
        /*0018*/ 	.word	0x00000000
	.align		4
        /*001c*/ 	.word	0xfffffffc


//--------------------- .text.triton_poi_fused__unsafe_index_convolution_2 --------------------------
	.section	.text.triton_poi_fused__unsafe_index_convolution_2,"ax",@progbits
	.align	128
        .global         triton_poi_fused__unsafe_index_convolution_2
        .type           triton_poi_fused__unsafe_index_convolution_2,@function
        .size           triton_poi_fused__unsafe_index_convolution_2,(.L_x_1 - triton_poi_fused__unsafe_index_convolution_2)
        .other          triton_poi_fused__unsafe_index_convolution_2,@"STO_CUDA_ENTRY STV_DEFAULT"
triton_poi_fused__unsafe_index_convolution_2:
.text.triton_poi_fused__unsafe_index_convolution_2:
[----:B------:R-:W-:Y:S01]  /*0000*/  LDC R1, c[0x0][0x28] ;  /* 0x00000a00ff017b82 */ /* 0x000fe20000000800 */
[----:B------:R-:W1:Y:S07]  /*0010*/  S2R R0, SR_TID.X ;  /* 0x0000000000007919 */ /* 0x000e6e0000002100 */
[----:B------:R-:W2:Y:S01]  /*0020*/  LDC.64 R8, c[0x0][0x210] ;  /* 0x00008400ff087b82 */ /* 0x000ea20000000a00 */
[----:B------:R-:W-:Y:S01]  /*0030*/  IMAD.MOV.U32 R2, RZ, RZ, RZ ;  /* 0x000000ffff027224 */ /* 0x000fe200078e00ff */
[----:B------:R-:W-:Y:S01]  /*0040*/  ULDC.64 UR4, c[0x0][0x208] ;  /* 0x0000820000047ab9 */ /* 0x000fe20000000a00 */
[----:B------:R-:W3:Y:S01]  /*0050*/  S2R R3, SR_CTAID.X ;  /* 0x0000000000037919 */ /* 0x000ee20000002500 */
[----:B------:R-:W-:Y:S01]  /*0060*/  ULDC.64 UR6, c[0x0][0x218] ;  /* 0x0000860000067ab9 */ /* 0x000fe20000000a00 */
[----:B-1----:R-:W-:-:S05]  /*0070*/  IMAD.SHL.U32 R0, R0, 0x2, RZ ;  /* 0x0000000200007824 */ /* 0x002fca00078e00ff */
[----:B------:R-:W-:-:S05]  /*0080*/  LOP3.LUT R0, R0, 0x1fe, RZ, 0xc0, !PT ;  /* 0x000001fe00007812 */ /* 0x000fca00078ec0ff */
[----:B---3--:R-:W-:-:S04]  /*0090*/  IMAD R3, R3, 0x200, R0 ;  /* 0x0000020003037824 */ /* 0x008fc800078e0200 */
[----:B------:R-:W-:-:S05]  /*00a0*/  IMAD.HI R10, R3, -0x7bdef7bd, R2 ;  /* 0x84210843030a7827 */ /* 0x000fca00078e0202 */
[----:B------:R-:W-:-:S04]  /*00b0*/  SHF.R.U32.HI R11, RZ, 0x1f, R10 ;  /* 0x0000001fff0b7819 */ /* 0x000fc8000001160a */
[----:B------:R-:W-:Y:S01]  /*00c0*/  LEA.HI.SX32 R11, R10, R11, 0x19 ;  /* 0x0000000b0a0b7211 */ /* 0x000fe200078fcaff */
[----:B------:R-:W-:-:S04]  /*00d0*/  IMAD.MOV.U32 R10, RZ, RZ, RZ ;  /* 0x000000ffff0a7224 */ /* 0x000fc800078e00ff */
[----:B------:R-:W-:-:S04]  /*00e0*/  IMAD.HI R0, R11, -0x7bdef7bd, R10 ;  /* 0x842108430b007827 */ /* 0x000fc800078e020a */
[----:B------:R-:W-:Y:S01]  /*00f0*/  IMAD R5, R11, -0xf8, R3 ;  /* 0xffffff080b057824 */ /* 0x000fe200078e0203 */
[----:B------:R-:W-:-:S03]  /*0100*/  SHF.R.U32.HI R7, RZ, 0x1f, R0 ;  /* 0x0000001fff077819 */ /* 0x000fc60000011600 */
[----:B--2---:R-:W-:Y:S01]  /*0110*/  IMAD.WIDE R4, R5, 0x8, R8 ;  /* 0x0000000805047825 */ /* 0x004fe200078e0208 */
[----:B------:R-:W-:-:S05]  /*0120*/  LEA.HI.SX32 R10, R0, R7, 0x19 ;  /* 0x00000007000a7211 */ /* 0x000fca00078fcaff */
[----:B------:R-:W2:Y:S01]  /*0130*/  LDG.E.EL.128 R4, desc[UR4][R4.64] ;  /* 0x0000000404047981 */ /* 0x000ea2000c2e1d00 */
[----:B------:R-:W-:-:S04]  /*0140*/  IMAD R11, R10, -0xf8, R11 ;  /* 0xffffff080a0b7824 */ /* 0x000fc800078e020b */
[----:B------:R-:W-:-:S06]  /*0150*/  IMAD.WIDE R8, R11, 0x8, R8 ;  /* 0x000000080b087825 */ /* 0x000fcc00078e0208 */
[----:B------:R-:W3:Y:S01]  /*0160*/  LDG.E.EL.64 R8, desc[UR4][R8.64] ;  /* 0x0000000408087981 */ /* 0x000ee2000c2e1b00 */
[----:B--2---:R-:W-:Y:S02]  /*0170*/  IADD3 R13, P1, R4, 0x7c, RZ ;  /* 0x0000007c040d7810 */ /* 0x004fe40007f3e0ff */
[----:B------:R-:W-:Y:S02]  /*0180*/  ISETP.GE.AND P0, PT, R5, RZ, PT ;  /* 0x000000ff0500720c */ /* 0x000fe40003f06270 */
[----:B------:R-:W-:Y:S01]  /*0190*/  IADD3 R11, P2, R6, 0x7c, RZ ;  /* 0x0000007c060b7810 */ /* 0x000fe20007f5e0ff */
[----:B------:R-:W-:Y:S01]  /*01a0*/  IMAD.X R15, RZ, RZ, R5, P1 ;  /* 0x000000ffff0f7224 */ /* 0x000fe200008e0605 */
[----:B------:R-:W-:Y:S02]  /*01b0*/  SEL R2, R13, R4, !P0 ;  /* 0x000000040d027207 */ /* 0x000fe40004000000 */
[----:B------:R-:W-:Y:S01]  /*01c0*/  ISETP.GE.AND P1, PT, R7, RZ, PT ;  /* 0x000000ff0700720c */ /* 0x000fe20003f26270 */
[----:B------:R-:W-:Y:S01]  /*01d0*/  IMAD.X R13, RZ, RZ, R7, P2 ;  /* 0x000000ffff0d7224 */ /* 0x000fe200010e0607 */
[----:B------:R-:W-:-:S02]  /*01e0*/  SEL R5, R15, R5, !P0 ;  /* 0x000000050f057207 */ /* 0x000fc40004000000 */
[----:B------:R-:W-:Y:S02]  /*01f0*/  SEL R0, R11, R6, !P1 ;  /* 0x000000060b007207 */ /* 0x000fe40004800000 */
[----:B------:R-:W-:Y:S02]  /*0200*/  SEL R7, R13, R7, !P1 ;  /* 0x000000070d077207 */ /* 0x000fe40004800000 */
[----:B---3--:R-:W-:Y:S02]  /*0210*/  IADD3 R13, P1, R8, 0x7c, RZ ;  /* 0x0000007c080d7810 */ /* 0x008fe40007f3e0ff */
[----:B------:R-:W-:Y:S02]  /*0220*/  LEA R10, P0, R2, UR6, 0x3 ;  /* 0x00000006020a7c11 */ /* 0x000fe4000f8018ff */
[----:B------:R-:W-:Y:S01]  /*0230*/  LEA R4, P2, R0, UR6, 0x3 ;  /* 0x0000000600047c11 */ /* 0x000fe2000f8418ff */
[----:B------:R-:W-:Y:S01]  /*0240*/  IMAD.X R15, RZ, RZ, R9, P1 ;  /* 0x000000ffff0f7224 */ /* 0x000fe200008e0609 */
[----:B------:R-:W-:-:S02]  /*0250*/  LEA.HI.X R11, R2, UR7, R5, 0x3, P0 ;  /* 0x00000007020b7c11 */ /* 0x000fc400080f1c05 */
[----:B------:R-:W-:Y:S02]  /*0260*/  ISETP.GE.AND P0, PT, R9, RZ, PT ;  /* 0x000000ff0900720c */ /* 0x000fe40003f06270 */
[----:B------:R-:W-:Y:S02]  /*0270*/  LEA.HI.X R5, R0, UR7, R7, 0x3, P2 ;  /* 0x0000000700057c11 */ /* 0x000fe400090f1c07 */
[----:B------:R-:W-:Y:S02]  /*0280*/  SEL R0, R13, R8, !P0 ;  /* 0x000000080d007207 */ /* 0x000fe40004000000 */
[----:B------:R-:W-:Y:S02]  /*0290*/  SEL R7, R15, R9, !P0 ;  /* 0x000000090f077207 */ /* 0x000fe40004000000 */
[----:B------:R-:W2:Y:S01]  /*02a0*/  LDG.E.EL.64 R8, desc[UR4][R10.64] ;  /* 0x000000040a087981 */ /* 0x000ea2000c2e1b00 */
[----:B------:R-:W-:-:S03]  /*02b0*/  LEA R6, P0, R0, UR6, 0x3 ;  /* 0x0000000600067c11 */ /* 0x000fc6000f8018ff */
[----:B------:R-:W3:Y:S01]  /*02c0*/  LDG.E.EL.64 R4, desc[UR4][R4.64] ;  /* 0x0000000404047981 */ /* 0x000ee2000c2e1b00 */
[----:B------:R-:W-:Y:S01]  /*02d0*/  LEA.HI.X R7, R0, UR7, R7, 0x3, P0 ;  /* 0x0000000700077c11 */ /* 0x000fe200080f1c07 */
[----:B------:R-:W-:Y:S01]  /*02e0*/  IMAD.MOV.U32 R2, RZ, RZ, RZ ;  /* 0x000000ffff027224 */ /* 0x000fe200078e00ff */
[----:B------:R-:W-:-:S04]  /*02f0*/  ULDC.64 UR6, c[0x0][0x220] ;  /* 0x0000880000067ab9 */ /* 0x000fc80000000a00 */
[----:B------:R-:W4:Y:S01]  /*0300*/  LDG.E.EL.64 R6, desc[UR4][R6.64] ;  /* 0x0000000406067981 */ /* 0x000f22000c2e1b00 */
[----:B------:R-:W-:-:S05]  /*0310*/  IMAD.HI R2, R3, -0x779bd671, R2 ;  /* 0x8864298f03027827 */ /* 0x000fca00078e0202 */
[----:B------:R-:W-:-:S04]  /*0320*/  SHF.R.U32.HI R13, RZ, 0x1f, R2 ;  /* 0x0000001fff0d7819 */ /* 0x000fc80000011602 */
[----:B------:R-:W-:Y:S02]  /*0330*/  LEA.HI.SX32 R0, R2, R13, 0x11 ;  /* 0x0000000d02007211 */ /* 0x000fe400078f8aff */
[----:B--2---:R-:W-:Y:S02]  /*0340*/  IADD3 R17, P1, R8, 0x3e, RZ ;  /* 0x0000003e08117810 */ /* 0x004fe40007f3e0ff */
[----:B------:R-:W-:Y:S02]  /*0350*/  ISETP.GE.AND P0, PT, R9, RZ, PT ;  /* 0x000000ff0900720c */ /* 0x000fe40003f06270 */
[----:B---3--:R-:W-:Y:S01]  /*0360*/  IADD3 R13, P2, R4, 0x3e, RZ ;  /* 0x0000003e040d7810 */ /* 0x008fe20007f5e0ff */
[----:B------:R-:W-:Y:S01]  /*0370*/  IMAD.X R19, RZ, RZ, R9, P1 ;  /* 0x000000ffff137224 */ /* 0x000fe200008e0609 */
[----:B------:R-:W-:Y:S02]  /*0380*/  ISETP.GE.AND P1, PT, R5, RZ, PT ;  /* 0x000000ff0500720c */ /* 0x000fe40003f26270 */
[----:B------:R-:W-:Y:S01]  /*0390*/  SEL R11, R17, R8, !P0 ;  /* 0x00000008110b7207 */ /* 0x000fe20004000000 */
[----:B------:R-:W-:Y:S01]  /*03a0*/  IMAD.X R15, RZ, RZ, R5, P2 ;  /* 0x000000ffff0f7224 */ /* 0x000fe200010e0605 */
[----:B------:R-:W-:-:S02]  /*03b0*/  SEL R12, R19, R9, !P0 ;  /* 0x00000009130c7207 */ /* 0x000fc40004000000 */
[----:B------:R-:W-:Y:S02]  /*03c0*/  SEL R2, R13, R4, !P1 ;  /* 0x000000040d027207 */ /* 0x000fe40004800000 */
[----:B------:R-:W-:Y:S02]  /*03d0*/  SEL R9, R15, R5, !P1 ;  /* 0x000000050f097207 */ /* 0x000fe40004800000 */
[----:B------:R-:W1:Y:S01]  /*03e0*/  LDC.64 R4, c[0x0][0x228] ;  /* 0x00008a00ff047b82 */ /* 0x000e620000000a00 */
[----:B----4-:R-:W-:Y:S02]  /*03f0*/  IADD3 R13, P1, R6, 0x3e, RZ ;  /* 0x0000003e060d7810 */ /* 0x010fe40007f3e0ff */
[----:B------:R-:W-:Y:S02]  /*0400*/  LEA R8, P3, R2, UR6, 0x2 ;  /* 0x0000000602087c11 */ /* 0x000fe4000f8610ff */
[----:B------:R-:W-:Y:S01]  /*0410*/  ISETP.GE.AND P0, PT, R7, RZ, PT ;  /* 0x000000ff0700720c */ /* 0x000fe20003f06270 */
[----:B------:R-:W-:Y:S01]  /*0420*/  IMAD.X R15, RZ, RZ, R7, P1 ;  /* 0x000000ffff0f7224 */ /* 0x000fe200008e0607 */
[----:B------:R-:W-:-:S02]  /*0430*/  LEA R10, P2, R11, UR6, 0x2 ;  /* 0x000000060b0a7c11 */ /* 0x000fc4000f8410ff */
[----:B------:R-:W-:Y:S02]  /*0440*/  LEA.HI.X R9, R2, UR7, R9, 0x2, P3 ;  /* 0x0000000702097c11 */ /* 0x000fe400098f1409 */
[----:B------:R-:W-:Y:S02]  /*0450*/  SEL R13, R13, R6, !P0 ;  /* 0x000000060d0d7207 */ /* 0x000fe40004000000 */
[----:B------:R-:W-:Y:S02]  /*0460*/  LEA.HI R2, R0, R0, RZ, 0x4 ;  /* 0x0000000000027211 */ /* 0x000fe400078f20ff */
[----:B------:R-:W-:Y:S01]  /*0470*/  LEA.HI.X R11, R11, UR7, R12, 0x2, P2 ;  /* 0x000000070b0b7c11 */ /* 0x000fe200090f140c */
[----:B------:R-:W-:Y:S01]  /*0480*/  IMAD.WIDE.U32 R8, R13, 0xf8, R8 ;  /* 0x000000f80d087825 */ /* 0x000fe200078e0008 */
[----:B------:R-:W-:Y:S02]  /*0490*/  SEL R6, R15, R7, !P0 ;  /* 0x000000070f067207 */ /* 0x000fe40004000000 */
[----:B------:R-:W-:Y:S01]  /*04a0*/  LOP3.LUT R7, R2, 0xfffffff0, RZ, 0xc0, !PT ;  /* 0xfffffff002077812 */ /* 0x000fe200078ec0ff */
[----:B------:R-:W-:-:S04]  /*04b0*/  IMAD.WIDE.U32 R10, R13, 0xf8, R10 ;  /* 0x000000f80d0a7825 */ /* 0x000fc800078e000a */
[----:B------:R-:W-:Y:S02]  /*04c0*/  IMAD R15, R6, 0xf8, RZ ;  /* 0x000000f8060f7824 */ /* 0x000fe400078e02ff */
[C---:B------:R-:W-:Y:S02]  /*04d0*/  IMAD.IADD R7, R0.reuse, 0x1, -R7 ;  /* 0x0000000100077824 */ /* 0x040fe400078e0a07 */
[----:B------:R-:W-:Y:S02]  /*04e0*/  IMAD.IADD R11, R11, 0x1, R15 ;  /* 0x000000010b0b7824 */ /* 0x000fe400078e020f */
[----:B------:R-:W-:Y:S02]  /*04f0*/  IMAD.IADD R9, R15, 0x1, R9 ;  /* 0x000000010f097824 */ /* 0x000fe400078e0209 */
[----:B------:R-:W-:Y:S02]  /*0500*/  IMAD R13, R0, 0xf04, RZ ;  /* 0x00000f04000d7824 */ /* 0x000fe400078e02ff */
[----:B-1----:R-:W-:-:S04]  /*0510*/  IMAD.WIDE R4, R7, 0x4, R4 ;  /* 0x0000000407047825 */ /* 0x002fc800078e0204 */
[C---:B------:R-:W-:Y:S02]  /*0520*/  IMAD.WIDE R6, R13.reuse, 0x4, R10 ;  /* 0x000000040d067825 */ /* 0x040fe400078e020a */
[----:B------:R-:W2:Y:S01]  /*0530*/  LDG.E.EL R4, desc[UR4][R4.64] ;  /* 0x0000000404047981 */ /* 0x000ea2000c2e1900 */
[----:B------:R-:W1:Y:S01]  /*0540*/  LDC.64 R10, c[0x0][0x230] ;  /* 0x00008c00ff0a7b82 */ /* 0x000e620000000a00 */
[----:B------:R-:W-:Y:S02]  /*0550*/  IMAD.WIDE R8, R13, 0x4, R8 ;  /* 0x000000040d087825 */ /* 0x000fe400078e0208 */
[----:B------:R-:W2:Y:S04]  /*0560*/  LDG.E.EL R7, desc[UR4][R6.64] ;  /* 0x0000000406077981 */ /* 0x000ea8000c2e1900 */
[----:B------:R-:W3:Y:S01]  /*0570*/  LDG.E.EL R9, desc[UR4][R8.64] ;  /* 0x0000000408097981 */ /* 0x000ee2000c2e1900 */
[----:B-1----:R-:W-:-:S04]  /*0580*/  IMAD.WIDE R2, R3, 0x4, R10 ;  /* 0x0000000403027825 */ /* 0x002fc800078e020a */
[C---:B--2---:R-:W-:Y:S01]  /*0590*/  FADD R10, R4.reuse, R7 ;  /* 0x00000007040a7221 */ /* 0x044fe20000000000 */
[----:B---3--:R-:W-:-:S05]  /*05a0*/  FADD R11, R4, R9 ;  /* 0x00000009040b7221 */ /* 0x008fca0000000000 */
[----:B------:R-:W-:Y:S01]  /*05b0*/  STG.E.64 desc[UR4][R2.64], R10 ;  /* 0x0000000a02007986 */ /* 0x000fe2000c101b04 */
[----:B------:R-:W-:Y:S05]  /*05c0*/  EXIT ;  /* 0x000000000000794d */ /* 0x000fea0003800000 */
.L_x_0:
[----:B------:R-:W-:-:S00]  /*05d0*/  BRA `(.L_x_0) ;  /* 0xfffffffc00fc7947 */ /* 0x000fc0000383ffff */
[----:B------:R-:W-:-:S00]  /*05e0*/  NOP ;  /* 0x0000000000007918 */ /* 0x000fc00000000000 */
        /* <DEDUP_REMOVED lines=9> */
.L_x_1:


//--------------------- .nv.constant0.triton_poi_fused__unsafe_index_convolution_2 --------------------------
	.section	.nv.constant0.triton_poi_fused__unsafe_index_convolution_2,"a",@progbits
	.sectionflags	@""
	.align	4
.nv.constant0.triton_poi_fused__unsafe_index_convolution_2:
	.zero		572
